//
// Generated by NVIDIA NVVM Compiler
//
// Compiler Build ID: CL-36424714
// Cuda compilation tools, release 13.0, V13.0.88
// Based on NVVM 20.0.0
//

.version 9.0
.target sm_100
.address_size 64

	// .globl	_ZN3cub18CUB_300001_SM_10006detail11EmptyKernelIvEEvv
.global .align 1 .b8 _ZN34_INTERNAL_4bc6e895_4_k_cu_12db48a74cuda3std3__45__cpo5beginE[1];
.global .align 1 .b8 _ZN34_INTERNAL_4bc6e895_4_k_cu_12db48a74cuda3std3__45__cpo3endE[1];
.global .align 1 .b8 _ZN34_INTERNAL_4bc6e895_4_k_cu_12db48a74cuda3std3__45__cpo6cbeginE[1];
.global .align 1 .b8 _ZN34_INTERNAL_4bc6e895_4_k_cu_12db48a74cuda3std3__45__cpo4cendE[1];
.global .align 1 .b8 _ZN34_INTERNAL_4bc6e895_4_k_cu_12db48a74cuda3std3__45__cpo6rbeginE[1];
.global .align 1 .b8 _ZN34_INTERNAL_4bc6e895_4_k_cu_12db48a74cuda3std3__45__cpo4rendE[1];
.global .align 1 .b8 _ZN34_INTERNAL_4bc6e895_4_k_cu_12db48a74cuda3std3__45__cpo7crbeginE[1];
.global .align 1 .b8 _ZN34_INTERNAL_4bc6e895_4_k_cu_12db48a74cuda3std3__45__cpo5crendE[1];
.global .align 1 .b8 _ZN34_INTERNAL_4bc6e895_4_k_cu_12db48a74cuda3std3__436_GLOBAL__N__4bc6e895_4_k_cu_12db48a76ignoreE[1];
.global .align 1 .b8 _ZN34_INTERNAL_4bc6e895_4_k_cu_12db48a74cuda3std3__419piecewise_constructE[1];
.global .align 1 .b8 _ZN34_INTERNAL_4bc6e895_4_k_cu_12db48a74cuda3std3__48in_placeE[1];
.global .align 1 .b8 _ZN34_INTERNAL_4bc6e895_4_k_cu_12db48a74cuda3std3__420unreachable_sentinelE[1];
.global .align 1 .b8 _ZN34_INTERNAL_4bc6e895_4_k_cu_12db48a74cuda3std3__47nulloptE[1];
.global .align 1 .b8 _ZN34_INTERNAL_4bc6e895_4_k_cu_12db48a74cuda3std3__48unexpectE[1];
.global .align 1 .b8 _ZN34_INTERNAL_4bc6e895_4_k_cu_12db48a74cuda3std6ranges3__45__cpo4swapE[1];
.global .align 1 .b8 _ZN34_INTERNAL_4bc6e895_4_k_cu_12db48a74cuda3std6ranges3__45__cpo9iter_moveE[1];
.global .align 1 .b8 _ZN34_INTERNAL_4bc6e895_4_k_cu_12db48a74cuda3std6ranges3__45__cpo5beginE[1];
.global .align 1 .b8 _ZN34_INTERNAL_4bc6e895_4_k_cu_12db48a74cuda3std6ranges3__45__cpo3endE[1];
.global .align 1 .b8 _ZN34_INTERNAL_4bc6e895_4_k_cu_12db48a74cuda3std6ranges3__45__cpo6cbeginE[1];
.global .align 1 .b8 _ZN34_INTERNAL_4bc6e895_4_k_cu_12db48a74cuda3std6ranges3__45__cpo4cendE[1];
.global .align 1 .b8 _ZN34_INTERNAL_4bc6e895_4_k_cu_12db48a74cuda3std6ranges3__45__cpo7advanceE[1];
.global .align 1 .b8 _ZN34_INTERNAL_4bc6e895_4_k_cu_12db48a74cuda3std6ranges3__45__cpo9iter_swapE[1];
.global .align 1 .b8 _ZN34_INTERNAL_4bc6e895_4_k_cu_12db48a74cuda3std6ranges3__45__cpo4nextE[1];
.global .align 1 .b8 _ZN34_INTERNAL_4bc6e895_4_k_cu_12db48a74cuda3std6ranges3__45__cpo4prevE[1];
.global .align 1 .b8 _ZN34_INTERNAL_4bc6e895_4_k_cu_12db48a74cuda3std6ranges3__45__cpo4dataE[1];
.global .align 1 .b8 _ZN34_INTERNAL_4bc6e895_4_k_cu_12db48a74cuda3std6ranges3__45__cpo5cdataE[1];
.global .align 1 .b8 _ZN34_INTERNAL_4bc6e895_4_k_cu_12db48a74cuda3std6ranges3__45__cpo4sizeE[1];
.global .align 1 .b8 _ZN34_INTERNAL_4bc6e895_4_k_cu_12db48a74cuda3std6ranges3__45__cpo5ssizeE[1];
.global .align 1 .b8 _ZN34_INTERNAL_4bc6e895_4_k_cu_12db48a74cuda3std6ranges3__45__cpo8distanceE[1];
.global .align 1 .b8 _ZN34_INTERNAL_4bc6e895_4_k_cu_12db48a76thrust24THRUST_300001_SM_1000_NS8cuda_cub3parE[1];
.global .align 1 .b8 _ZN34_INTERNAL_4bc6e895_4_k_cu_12db48a76thrust24THRUST_300001_SM_1000_NS8cuda_cub10par_nosyncE[1];
.global .align 1 .b8 _ZN34_INTERNAL_4bc6e895_4_k_cu_12db48a76thrust24THRUST_300001_SM_1000_NS6system6detail10sequential3seqE[1];
.global .align 1 .b8 _ZN34_INTERNAL_4bc6e895_4_k_cu_12db48a76thrust24THRUST_300001_SM_1000_NS12placeholders2_1E[1];
.global .align 1 .b8 _ZN34_INTERNAL_4bc6e895_4_k_cu_12db48a76thrust24THRUST_300001_SM_1000_NS12placeholders2_2E[1];
.global .align 1 .b8 _ZN34_INTERNAL_4bc6e895_4_k_cu_12db48a76thrust24THRUST_300001_SM_1000_NS12placeholders2_3E[1];
.global .align 1 .b8 _ZN34_INTERNAL_4bc6e895_4_k_cu_12db48a76thrust24THRUST_300001_SM_1000_NS12placeholders2_4E[1];
.global .align 1 .b8 _ZN34_INTERNAL_4bc6e895_4_k_cu_12db48a76thrust24THRUST_300001_SM_1000_NS12placeholders2_5E[1];
.global .align 1 .b8 _ZN34_INTERNAL_4bc6e895_4_k_cu_12db48a76thrust24THRUST_300001_SM_1000_NS12placeholders2_6E[1];
.global .align 1 .b8 _ZN34_INTERNAL_4bc6e895_4_k_cu_12db48a76thrust24THRUST_300001_SM_1000_NS12placeholders2_7E[1];
.global .align 1 .b8 _ZN34_INTERNAL_4bc6e895_4_k_cu_12db48a76thrust24THRUST_300001_SM_1000_NS12placeholders2_8E[1];
.global .align 1 .b8 _ZN34_INTERNAL_4bc6e895_4_k_cu_12db48a76thrust24THRUST_300001_SM_1000_NS12placeholders2_9E[1];
.global .align 1 .b8 _ZN34_INTERNAL_4bc6e895_4_k_cu_12db48a76thrust24THRUST_300001_SM_1000_NS12placeholders3_10E[1];
.global .align 1 .b8 _ZN34_INTERNAL_4bc6e895_4_k_cu_12db48a76thrust24THRUST_300001_SM_1000_NS3seqE[1];

.visible .entry _ZN3cub18CUB_300001_SM_10006detail11EmptyKernelIvEEvv()
{


	ret;

}
	// .globl	_ZN7megamol12protein_cuda12CountingSortEjPjS1_S1_P6float3S3_
.visible .entry _ZN7megamol12protein_cuda12CountingSortEjPjS1_S1_P6float3S3_(
	.param .u32 _ZN7megamol12protein_cuda12CountingSortEjPjS1_S1_P6float3S3__param_0,
	.param .u64 .ptr .align 1 _ZN7megamol12protein_cuda12CountingSortEjPjS1_S1_P6float3S3__param_1,
	.param .u64 .ptr .align 1 _ZN7megamol12protein_cuda12CountingSortEjPjS1_S1_P6float3S3__param_2,
	.param .u64 .ptr .align 1 _ZN7megamol12protein_cuda12CountingSortEjPjS1_S1_P6float3S3__param_3,
	.param .u64 .ptr .align 1 _ZN7megamol12protein_cuda12CountingSortEjPjS1_S1_P6float3S3__param_4,
	.param .u64 .ptr .align 1 _ZN7megamol12protein_cuda12CountingSortEjPjS1_S1_P6float3S3__param_5
)
{
	.reg .pred 	%p<2>;
	.reg .b32 	%r<12>;
	.reg .b32 	%f<4>;
	.reg .b64 	%rd<20>;

	ld.param.u32 	%r2, [_ZN7megamol12protein_cuda12CountingSortEjPjS1_S1_P6float3S3__param_0];
	ld.param.u64 	%rd1, [_ZN7megamol12protein_cuda12CountingSortEjPjS1_S1_P6float3S3__param_1];
	ld.param.u64 	%rd2, [_ZN7megamol12protein_cuda12CountingSortEjPjS1_S1_P6float3S3__param_2];
	ld.param.u64 	%rd3, [_ZN7megamol12protein_cuda12CountingSortEjPjS1_S1_P6float3S3__param_3];
	ld.param.u64 	%rd4, [_ZN7megamol12protein_cuda12CountingSortEjPjS1_S1_P6float3S3__param_4];
	ld.param.u64 	%rd5, [_ZN7megamol12protein_cuda12CountingSortEjPjS1_S1_P6float3S3__param_5];
	mov.u32 	%r3, %ctaid.x;
	mov.u32 	%r4, %ntid.x;
	shl.b32 	%r5, %r3, 8;
	shr.s32 	%r6, %r5, 8;
	mov.u32 	%r7, %tid.x;
	mad.lo.s32 	%r1, %r6, %r4, %r7;
	setp.ge.u32 	%p1, %r1, %r2;
	@%p1 bra 	$L__BB1_2;
	cvta.to.global.u64 	%rd6, %rd2;
	cvta.to.global.u64 	%rd7, %rd1;
	cvta.to.global.u64 	%rd8, %rd3;
	cvta.to.global.u64 	%rd9, %rd4;
	cvta.to.global.u64 	%rd10, %rd5;
	mul.wide.u32 	%rd11, %r1, 4;
	add.s64 	%rd12, %rd6, %rd11;
	ld.global.u32 	%r8, [%rd12];
	mul.wide.u32 	%rd13, %r8, 4;
	add.s64 	%rd14, %rd7, %rd13;
	ld.global.u32 	%r9, [%rd14];
	add.s64 	%rd15, %rd8, %rd11;
	ld.global.u32 	%r10, [%rd15];
	add.s32 	%r11, %r10, %r9;
	mul.wide.u32 	%rd16, %r11, 12;
	add.s64 	%rd17, %rd10, %rd16;
	mul.wide.u32 	%rd18, %r1, 12;
	add.s64 	%rd19, %rd9, %rd18;
	ld.global.f32 	%f1, [%rd19];
	ld.global.f32 	%f2, [%rd19+4];
	ld.global.f32 	%f3, [%rd19+8];
	st.global.f32 	[%rd17], %f1;
	st.global.f32 	[%rd17+4], %f2;
	st.global.f32 	[%rd17+8], %f3;
$L__BB1_2:
	ret;

}


// ===== COMPILED SASS (sm_100) =====

	.target	sm_100

	.elftype	@"ET_EXEC"


//--------------------- .note.nv.tkinfo           --------------------------
	.section	.note.nv.tkinfo,"",@"SHT_NOTE"
	.sectionflags	@"SHF_NOTE_NV_TKINFO"
	.tkinfo
        /*0018*/ 	.word	0x00000002
        /*0030*/ 	.string	""
        /*0030*/ 	.string	"ptxas"
        /*0030*/ 	.string	"Cuda compilation tools, release 13.0, V13.0.88"
        /*0030*/ 	.string	"Build cuda_13.0.r13.0/compiler.36424714_0"
        /*0030*/ 	.string	"-arch sm_100 -m 64 "



//--------------------- .note.nv.cuinfo           --------------------------
	.section	.note.nv.cuinfo,"",@"SHT_NOTE"
	.sectionflags	@"SHF_NOTE_NV_CUINFO"
        /*0018*/ 	.short	0x0002
        /*001a*/ 	.short	0x0064
        /*001c*/ 	.short	0x0082
	.zero		2


//--------------------- .nv.info                  --------------------------
	.section	.nv.info,"",@"SHT_CUDA_INFO"
	.align	4


	//----- nvinfo : EIATTR_REGCOUNT
	.align		4
        /*0000*/ 	.byte	0x04, 0x2f
        /*0002*/ 	.short	(.L_44 - .L_43)
	.align		4
.L_43:
        /*0004*/ 	.word	index@(_ZN3cub18CUB_300001_SM_10006detail11EmptyKernelIvEEvv)
        /*0008*/ 	.word	0x00000004


	//----- nvinfo : EIATTR_FRAME_SIZE
	.align		4
.L_44:
        /*000c*/ 	.byte	0x04, 0x11
        /*000e*/ 	.short	(.L_46 - .L_45)
	.align		4
.L_45:
        /*0010*/ 	.word	index@(_ZN3cub18CUB_300001_SM_10006detail11EmptyKernelIvEEvv)
        /*0014*/ 	.word	0x00000000


	//----- nvinfo : EIATTR_REGCOUNT
	.align		4
.L_46:
        /*0018*/ 	.byte	0x04, 0x2f
        /*001a*/ 	.short	(.L_48 - .L_47)
	.align		4
.L_47:
        /*001c*/ 	.word	index@(_ZN7megamol12protein_cuda12CountingSortEjPjS1_S1_P6float3S3_)
        /*0020*/ 	.word	0x00000014


	//----- nvinfo : EIATTR_FRAME_SIZE
	.align		4
.L_48:
        /*0024*/ 	.byte	0x04, 0x11
        /*0026*/ 	.short	(.L_50 - .L_49)
	.align		4
.L_49:
        /*0028*/ 	.word	index@(_ZN7megamol12protein_cuda12CountingSortEjPjS1_S1_P6float3S3_)
        /*002c*/ 	.word	0x00000000


	//----- nvinfo : EIATTR_MIN_STACK_SIZE
	.align		4
.L_50:
        /*0030*/ 	.byte	0x04, 0x12
        /*0032*/ 	.short	(.L_52 - .L_51)
	.align		4
.L_51:
        /*0034*/ 	.word	index@(_ZN7megamol12protein_cuda12CountingSortEjPjS1_S1_P6float3S3_)
        /*0038*/ 	.word	0x00000000


	//----- nvinfo : EIATTR_MIN_STACK_SIZE
	.align		4
.L_52:
        /*003c*/ 	.byte	0x04, 0x12
        /*003e*/ 	.short	(.L_54 - .L_53)
	.align		4
.L_53:
        /*0040*/ 	.word	index@(_ZN3cub18CUB_300001_SM_10006detail11EmptyKernelIvEEvv)
        /*0044*/ 	.word	0x00000000
.L_54:


//--------------------- .nv.compat                --------------------------
	.section	.nv.compat,"",@"SHT_CUDA_COMPAT_INFO"
	.align	4
        /*0000*/ 	.byte	0x02, 0x09, 0x00, 0x00, 0x02, 0x02, 0x01, 0x00, 0x02, 0x05, 0x05, 0x00, 0x03, 0x07, 0x01, 0x01
        /*0010*/ 	.byte	0x02, 0x03, 0x00, 0x00, 0x02, 0x06, 0x01, 0x00, 0x04, 0x0b, 0x08, 0x00, 0x09, 0x00, 0x00, 0x00
        /*0020*/ 	.byte	0x00, 0x00, 0x00, 0x00


//--------------------- .nv.info._ZN7megamol12protein_cuda12CountingSortEjPjS1_S1_P6float3S3_ --------------------------
	.section	.nv.info._ZN7megamol12protein_cuda12CountingSortEjPjS1_S1_P6float3S3_,"",@"SHT_CUDA_INFO"
	.sectionflags	@""
	.align	4


	//----- nvinfo : EIATTR_CUDA_API_VERSION
	.align		4
        /*0000*/ 	.byte	0x04, 0x37
        /*0002*/ 	.short	(.L_56 - .L_55)
.L_55:
        /*0004*/ 	.word	0x00000082


	//----- nvinfo : EIATTR_KPARAM_INFO
	.align		4
.L_56:
        /*0008*/ 	.byte	0x04, 0x17
        /*000a*/ 	.short	(.L_58 - .L_57)
.L_57:
        /*000c*/ 	.word	0x00000000
        /*0010*/ 	.short	0x0005
        /*0012*/ 	.short	0x0028
        /*0014*/ 	.byte	0x00, 0xf5, 0x21, 0x00


	//----- nvinfo : EIATTR_KPARAM_INFO
	.align		4
.L_58:
        /*0018*/ 	.byte	0x04, 0x17
        /*001a*/ 	.short	(.L_60 - .L_59)
.L_59:
        /*001c*/ 	.word	0x00000000
        /*0020*/ 	.short	0x0004
        /*0022*/ 	.short	0x0020
        /*0024*/ 	.byte	0x00, 0xf5, 0x21, 0x00


	//----- nvinfo : EIATTR_KPARAM_INFO
	.align		4
.L_60:
        /*0028*/ 	.byte	0x04, 0x17
        /*002a*/ 	.short	(.L_62 - .L_61)
.L_61:
        /*002c*/ 	.word	0x00000000
        /*0030*/ 	.short	0x0003
        /*0032*/ 	.short	0x0018
        /*0034*/ 	.byte	0x00, 0xf5, 0x21, 0x00


	//----- nvinfo : EIATTR_KPARAM_INFO
	.align		4
.L_62:
        /*0038*/ 	.byte	0x04, 0x17
        /*003a*/ 	.short	(.L_64 - .L_63)
.L_63:
        /*003c*/ 	.word	0x00000000
        /*0040*/ 	.short	0x0002
        /*0042*/ 	.short	0x0010
        /*0044*/ 	.byte	0x00, 0xf5, 0x21, 0x00


	//----- nvinfo : EIATTR_KPARAM_INFO
	.align		4
.L_64:
        /*0048*/ 	.byte	0x04, 0x17
        /*004a*/ 	.short	(.L_66 - .L_65)
.L_65:
        /*004c*/ 	.word	0x00000000
        /*0050*/ 	.short	0x0001
        /*0052*/ 	.short	0x0008
        /*0054*/ 	.byte	0x00, 0xf5, 0x21, 0x00


	//----- nvinfo : EIATTR_KPARAM_INFO
	.align		4
.L_66:
        /*0058*/ 	.byte	0x04, 0x17
        /*005a*/ 	.short	(.L_68 - .L_67)
.L_67:
        /*005c*/ 	.word	0x00000000
        /*0060*/ 	.short	0x0000
        /*0062*/ 	.short	0x0000
        /*0064*/ 	.byte	0x00, 0xf0, 0x11, 0x00


	//----- nvinfo : EIATTR_SPARSE_MMA_MASK
	.align		4
.L_68:
        /*0068*/ 	.byte	0x03, 0x50
        /*006a*/ 	.short	0x0000


	//----- nvinfo : EIATTR_MAXREG_COUNT
	.align		4
        /*006c*/ 	.byte	0x03, 0x1b
        /*006e*/ 	.short	0x00ff


	//----- nvinfo : EIATTR_MERCURY_ISA_VERSION
	.align		4
        /*0070*/ 	.byte	0x03, 0x5f
        /*0072*/ 	.short	0x0101


	//----- nvinfo : EIATTR_VRC_CTA_INIT_COUNT
	.align		4
        /*0074*/ 	.byte	0x02, 0x4a
	.zero		1
	.zero		1


	//----- nvinfo : EIATTR_EXIT_INSTR_OFFSETS
	.align		4
        /*0078*/ 	.byte	0x04, 0x1c
        /*007a*/ 	.short	(.L_70 - .L_69)


	//   ....[0]....
.L_69:
        /*007c*/ 	.word	0x00000090


	//   ....[1]....
        /*0080*/ 	.word	0x000001f0


	//----- nvinfo : EIATTR_CBANK_PARAM_SIZE
	.align		4
.L_70:
        /*0084*/ 	.byte	0x03, 0x19
        /*0086*/ 	.short	0x0030


	//----- nvinfo : EIATTR_PARAM_CBANK
	.align		4
        /*0088*/ 	.byte	0x04, 0x0a
        /*008a*/ 	.short	(.L_72 - .L_71)
	.align		4
.L_71:
        /*008c*/ 	.word	index@(.nv.constant0._ZN7megamol12protein_cuda12CountingSortEjPjS1_S1_P6float3S3_)
        /*0090*/ 	.short	0x0380
        /*0092*/ 	.short	0x0030


	//----- nvinfo : EIATTR_SW_WAR
	.align		4
.L_72:
        /*0094*/ 	.byte	0x04, 0x36
        /*0096*/ 	.short	(.L_74 - .L_73)
.L_73:
        /*0098*/ 	.word	0x00000008
.L_74:


//--------------------- .nv.info._ZN3cub18CUB_300001_SM_10006detail11EmptyKernelIvEEvv --------------------------
	.section	.nv.info._ZN3cub18CUB_300001_SM_10006detail11EmptyKernelIvEEvv,"",@"SHT_CUDA_INFO"
	.sectionflags	@""
	.align	4


	//----- nvinfo : EIATTR_CUDA_API_VERSION
	.align		4
        /*0000*/ 	.byte	0x04, 0x37
        /*0002*/ 	.short	(.L_76 - .L_75)
.L_75:
        /*0004*/ 	.word	0x00000082


	//----- nvinfo : EIATTR_SPARSE_MMA_MASK
	.align		4
.L_76:
        /*0008*/ 	.byte	0x03, 0x50
        /*000a*/ 	.short	0x0000


	//----- nvinfo : EIATTR_MAXREG_COUNT
	.align		4
        /*000c*/ 	.byte	0x03, 0x1b
        /*000e*/ 	.short	0x00ff


	//----- nvinfo : EIATTR_MERCURY_ISA_VERSION
	.align		4
        /*0010*/ 	.byte	0x03, 0x5f
        /*0012*/ 	.short	0x0101


	//----- nvinfo : EIATTR_VRC_CTA_INIT_COUNT
	.align		4
        /*0014*/ 	.byte	0x02, 0x4a
	.zero		1
	.zero		1


	//----- nvinfo : EIATTR_EXIT_INSTR_OFFSETS
	.align		4
        /*0018*/ 	.byte	0x04, 0x1c
        /*001a*/ 	.short	(.L_78 - .L_77)


	//   ....[0]....
.L_77:
        /*001c*/ 	.word	0x00000010


	//----- nvinfo : EIATTR_SW_WAR
	.align		4
.L_78:
        /*0020*/ 	.byte	0x04, 0x36
        /*0022*/ 	.short	(.L_80 - .L_79)
.L_79:
        /*0024*/ 	.word	0x00000008
.L_80:


//--------------------- .nv.callgraph             --------------------------
	.section	.nv.callgraph,"",@"SHT_CUDA_CALLGRAPH"
	.align	4
	.sectionentsize	8
	.align		4
        /*0000*/ 	.word	0x00000000
	.align		4
        /*0004*/ 	.word	0xffffffff
	.align		4
        /*0008*/ 	.word	0x00000000
	.align		4
        /*000c*/ 	.word	0xfffffffe
	.align		4
        /*0010*/ 	.word	0x00000000
	.align		4
        /*0014*/ 	.word	0xfffffffd
	.align		4
        /*0018*/ 	.word	0x00000000
	.align		4
        /*001c*/ 	.word	0xfffffffc


//--------------------- .nv.constant4             --------------------------
	.section	.nv.constant4,"a",@progbits
	.align	8
	.align		8
.nv.constant4:
        /*0000*/ 	.dword	_ZN34_INTERNAL_4bc6e895_4_k_cu_12db48a74cuda3std3__45__cpo5beginE
	.align		8
        /*0008*/ 	.dword	_ZN34_INTERNAL_4bc6e895_4_k_cu_12db48a74cuda3std3__45__cpo3endE
	.align		8
        /*0010*/ 	.dword	_ZN34_INTERNAL_4bc6e895_4_k_cu_12db48a74cuda3std3__45__cpo6cbeginE
	.align		8
        /*0018*/ 	.dword	_ZN34_INTERNAL_4bc6e895_4_k_cu_12db48a74cuda3std3__45__cpo4cendE
	.align		8
        /*0020*/ 	.dword	_ZN34_INTERNAL_4bc6e895_4_k_cu_12db48a74cuda3std3__45__cpo6rbeginE
	.align		8
        /*0028*/ 	.dword	_ZN34_INTERNAL_4bc6e895_4_k_cu_12db48a74cuda3std3__45__cpo4rendE
	.align		8
        /*0030*/ 	.dword	_ZN34_INTERNAL_4bc6e895_4_k_cu_12db48a74cuda3std3__45__cpo7crbeginE
	.align		8
        /*0038*/ 	.dword	_ZN34_INTERNAL_4bc6e895_4_k_cu_12db48a74cuda3std3__45__cpo5crendE
	.align		8
        /*0040*/ 	.dword	_ZN34_INTERNAL_4bc6e895_4_k_cu_12db48a74cuda3std3__436_GLOBAL__N__4bc6e895_4_k_cu_12db48a76ignoreE
	.align		8
        /*0048*/ 	.dword	_ZN34_INTERNAL_4bc6e895_4_k_cu_12db48a74cuda3std3__419piecewise_constructE
	.align		8
        /*0050*/ 	.dword	_ZN34_INTERNAL_4bc6e895_4_k_cu_12db48a74cuda3std3__48in_placeE
	.align		8
        /*0058*/ 	.dword	_ZN34_INTERNAL_4bc6e895_4_k_cu_12db48a74cuda3std3__420unreachable_sentinelE
	.align		8
        /*0060*/ 	.dword	_ZN34_INTERNAL_4bc6e895_4_k_cu_12db48a74cuda3std3__47nulloptE
	.align		8
        /*0068*/ 	.dword	_ZN34_INTERNAL_4bc6e895_4_k_cu_12db48a74cuda3std3__48unexpectE
	.align		8
        /*0070*/ 	.dword	_ZN34_INTERNAL_4bc6e895_4_k_cu_12db48a74cuda3std6ranges3__45__cpo4swapE
	.align		8
        /*0078*/ 	.dword	_ZN34_INTERNAL_4bc6e895_4_k_cu_12db48a74cuda3std6ranges3__45__cpo9iter_moveE
	.align		8
        /*0080*/ 	.dword	_ZN34_INTERNAL_4bc6e895_4_k_cu_12db48a74cuda3std6ranges3__45__cpo5beginE
	.align		8
        /*0088*/ 	.dword	_ZN34_INTERNAL_4bc6e895_4_k_cu_12db48a74cuda3std6ranges3__45__cpo3endE
	.align		8
        /*0090*/ 	.dword	_ZN34_INTERNAL_4bc6e895_4_k_cu_12db48a74cuda3std6ranges3__45__cpo6cbeginE
	.align		8
        /*0098*/ 	.dword	_ZN34_INTERNAL_4bc6e895_4_k_cu_12db48a74cuda3std6ranges3__45__cpo4cendE
	.align		8
        /*00a0*/ 	.dword	_ZN34_INTERNAL_4bc6e895_4_k_cu_12db48a74cuda3std6ranges3__45__cpo7advanceE
	.align		8
        /*00a8*/ 	.dword	_ZN34_INTERNAL_4bc6e895_4_k_cu_12db48a74cuda3std6ranges3__45__cpo9iter_swapE
	.align		8
        /*00b0*/ 	.dword	_ZN34_INTERNAL_4bc6e895_4_k_cu_12db48a74cuda3std6ranges3__45__cpo4nextE
	.align		8
        /*00b8*/ 	.dword	_ZN34_INTERNAL_4bc6e895_4_k_cu_12db48a74cuda3std6ranges3__45__cpo4prevE
	.align		8
        /*00c0*/ 	.dword	_ZN34_INTERNAL_4bc6e895_4_k_cu_12db48a74cuda3std6ranges3__45__cpo4dataE
	.align		8
        /*00c8*/ 	.dword	_ZN34_INTERNAL_4bc6e895_4_k_cu_12db48a74cuda3std6ranges3__45__cpo5cdataE
	.align		8
        /*00d0*/ 	.dword	_ZN34_INTERNAL_4bc6e895_4_k_cu_12db48a74cuda3std6ranges3__45__cpo4sizeE
	.align		8
        /*00d8*/ 	.dword	_ZN34_INTERNAL_4bc6e895_4_k_cu_12db48a74cuda3std6ranges3__45__cpo5ssizeE
	.align		8
        /*00e0*/ 	.dword	_ZN34_INTERNAL_4bc6e895_4_k_cu_12db48a74cuda3std6ranges3__45__cpo8distanceE
	.align		8
        /*00e8*/ 	.dword	_ZN34_INTERNAL_4bc6e895_4_k_cu_12db48a76thrust24THRUST_300001_SM_1000_NS8cuda_cub3parE
	.align		8
        /*00f0*/ 	.dword	_ZN34_INTERNAL_4bc6e895_4_k_cu_12db48a76thrust24THRUST_300001_SM_1000_NS8cuda_cub10par_nosyncE
	.align		8
        /*00f8*/ 	.dword	_ZN34_INTERNAL_4bc6e895_4_k_cu_12db48a76thrust24THRUST_300001_SM_1000_NS6system6detail10sequential3seqE
	.align		8
        /*0100*/ 	.dword	_ZN34_INTERNAL_4bc6e895_4_k_cu_12db48a76thrust24THRUST_300001_SM_1000_NS12placeholders2_1E
	.align		8
        /*0108*/ 	.dword	_ZN34_INTERNAL_4bc6e895_4_k_cu_12db48a76thrust24THRUST_300001_SM_1000_NS12placeholders2_2E
	.align		8
        /*0110*/ 	.dword	_ZN34_INTERNAL_4bc6e895_4_k_cu_12db48a76thrust24THRUST_300001_SM_1000_NS12placeholders2_3E
	.align		8
        /*0118*/ 	.dword	_ZN34_INTERNAL_4bc6e895_4_k_cu_12db48a76thrust24THRUST_300001_SM_1000_NS12placeholders2_4E
	.align		8
        /*0120*/ 	.dword	_ZN34_INTERNAL_4bc6e895_4_k_cu_12db48a76thrust24THRUST_300001_SM_1000_NS12placeholders2_5E
	.align		8
        /*0128*/ 	.dword	_ZN34_INTERNAL_4bc6e895_4_k_cu_12db48a76thrust24THRUST_300001_SM_1000_NS12placeholders2_6E
	.align		8
        /*0130*/ 	.dword	_ZN34_INTERNAL_4bc6e895_4_k_cu_12db48a76thrust24THRUST_300001_SM_1000_NS12placeholders2_7E
	.align		8
        /*0138*/ 	.dword	_ZN34_INTERNAL_4bc6e895_4_k_cu_12db48a76thrust24THRUST_300001_SM_1000_NS12placeholders2_8E
	.align		8
        /*0140*/ 	.dword	_ZN34_INTERNAL_4bc6e895_4_k_cu_12db48a76thrust24THRUST_300001_SM_1000_NS12placeholders2_9E
	.align		8
        /*0148*/ 	.dword	_ZN34_INTERNAL_4bc6e895_4_k_cu_12db48a76thrust24THRUST_300001_SM_1000_NS12placeholders3_10E
	.align		8
        /*0150*/ 	.dword	_ZN34_INTERNAL_4bc6e895_4_k_cu_12db48a76thrust24THRUST_300001_SM_1000_NS3seqE


//--------------------- .text._ZN7megamol12protein_cuda12CountingSortEjPjS1_S1_P6float3S3_ --------------------------
	.section	.text._ZN7megamol12protein_cuda12CountingSortEjPjS1_S1_P6float3S3_,"ax",@progbits
	.align	128
        .global         _ZN7megamol12protein_cuda12CountingSortEjPjS1_S1_P6float3S3_
        .type           _ZN7megamol12protein_cuda12CountingSortEjPjS1_S1_P6float3S3_,@function
        .size           _ZN7megamol12protein_cuda12CountingSortEjPjS1_S1_P6float3S3_,(.L_x_2 - _ZN7megamol12protein_cuda12CountingSortEjPjS1_S1_P6float3S3_)
        .other          _ZN7megamol12protein_cuda12CountingSortEjPjS1_S1_P6float3S3_,@"STO_CUDA_ENTRY STV_DEFAULT"
_ZN7megamol12protein_cuda12CountingSortEjPjS1_S1_P6float3S3_:
.text._ZN7megamol12protein_cuda12CountingSortEjPjS1_S1_P6float3S3_:
[----:B------:R-:W-:Y:S08]  /*0000*/  LDC R1, c[0x0][0x37c] ;  /* 0x0000df00ff017b82 */ /* 0x000ff00000000800 */
[----:B------:R-:W0:Y:S01]  /*0010*/  S2UR UR4, SR_CTAID.X ;  /* 0x00000000000479c3 */ /* 0x000e220000002500 */
[----:B------:R-:W1:Y:S01]  /*0020*/  S2R R0, SR_TID.X ;  /* 0x0000000000007919 */ /* 0x000e620000002100 */
[----:B------:R-:W2:Y:S06]  /*0030*/  LDCU UR5, c[0x0][0x380] ;  /* 0x00007000ff0577ac */ /* 0x000eac0008000800 */
[----:B------:R-:W1:Y:S01]  /*0040*/  LDC R11, c[0x0][0x360] ;  /* 0x0000d800ff0b7b82 */ /* 0x000e620000000800 */
[----:B0-----:R-:W-:-:S04]  /*0050*/  USHF.L.U32 UR4, UR4, 0x8, URZ ;  /* 0x0000000804047899 */ /* 0x001fc800080006ff */
[----:B------:R-:W-:-:S06]  /*0060*/  USHF.R.S32.HI UR4, URZ, 0x8, UR4 ;  /* 0x00000008ff047899 */ /* 0x000fcc0008011404 */
[----:B-1----:R-:W-:-:S05]  /*0070*/  IMAD R11, R11, UR4, R0 ;  /* 0x000000040b0b7c24 */ /* 0x002fca000f8e0200 */
[----:B--2---:R-:W-:-:S13]  /*0080*/  ISETP.GE.U32.AND P0, PT, R11, UR5, PT ;  /* 0x000000050b007c0c */ /* 0x004fda000bf06070 */
[----:B------:R-:W-:Y:S05]  /*0090*/  @P0 EXIT ;  /* 0x000000000000094d */ /* 0x000fea0003800000 */
[----:B------:R-:W0:Y:S01]  /*00a0*/  LDC.64 R2, c[0x0][0x390] ;  /* 0x0000e400ff027b82 */ /* 0x000e220000000a00 */
[----:B------:R-:W1:Y:S07]  /*00b0*/  LDCU.64 UR4, c[0x0][0x358] ;  /* 0x00006b00ff0477ac */ /* 0x000e6e0008000a00 */
[----:B------:R-:W2:Y:S08]  /*00c0*/  LDC.64 R6, c[0x0][0x398] ;  /* 0x0000e600ff067b82 */ /* 0x000eb00000000a00 */
[----:B------:R-:W3:Y:S01]  /*00d0*/  LDC.64 R4, c[0x0][0x388] ;  /* 0x0000e200ff047b82 */ /* 0x000ee20000000a00 */
[----:B0-----:R-:W-:-:S07]  /*00e0*/  IMAD.WIDE.U32 R2, R11, 0x4, R2 ;  /* 0x000000040b027825 */ /* 0x001fce00078e0002 */
[----:B------:R-:W0:Y:S01]  /*00f0*/  LDC.64 R8, c[0x0][0x3a0] ;  /* 0x0000e800ff087b82 */ /* 0x000e220000000a00 */
[----:B-1----:R-:W3:Y:S01]  /*0100*/  LDG.E R3, desc[UR4][R2.64] ;  /* 0x0000000402037981 */ /* 0x002ee2000c1e1900 */
[----:B--2---:R-:W-:-:S06]  /*0110*/  IMAD.WIDE.U32 R6, R11, 0x4, R6 ;  /* 0x000000040b067825 */ /* 0x004fcc00078e0006 */
[----:B------:R-:W2:Y:S01]  /*0120*/  LDG.E R7, desc[UR4][R6.64] ;  /* 0x0000000406077981 */ /* 0x000ea2000c1e1900 */
[----:B0-----:R-:W-:-:S05]  /*0130*/  IMAD.WIDE.U32 R8, R11, 0xc, R8 ;  /* 0x0000000c0b087825 */ /* 0x001fca00078e0008 */
[----:B------:R-:W4:Y:S04]  /*0140*/  LDG.E R13, desc[UR4][R8.64] ;  /* 0x00000004080d7981 */ /* 0x000f28000c1e1900 */
[----:B------:R-:W5:Y:S04]  /*0150*/  LDG.E R15, desc[UR4][R8.64+0x4] ;  /* 0x00000404080f7981 */ /* 0x000f68000c1e1900 */
[----:B------:R-:W5:Y:S01]  /*0160*/  LDG.E R17, desc[UR4][R8.64+0x8] ;  /* 0x0000080408117981 */ /* 0x000f62000c1e1900 */
[----:B---3--:R-:W-:Y:S02]  /*0170*/  IMAD.WIDE.U32 R4, R3, 0x4, R4 ;  /* 0x0000000403047825 */ /* 0x008fe400078e0004 */
[----:B------:R-:W0:Y:S04]  /*0180*/  LDC.64 R2, c[0x0][0x3a8] ;  /* 0x0000ea00ff027b82 */ /* 0x000e280000000a00 */
[----:B------:R-:W2:Y:S02]  /*0190*/  LDG.E R4, desc[UR4][R4.64] ;  /* 0x0000000404047981 */ /* 0x000ea4000c1e1900 */
[----:B--2---:R-:W-:-:S05]  /*01a0*/  IADD3 R11, PT, PT, R4, R7, RZ ;  /* 0x00000007040b7210 */ /* 0x004fca0007ffe0ff */
[----:B0-----:R-:W-:-:S05]  /*01b0*/  IMAD.WIDE.U32 R2, R11, 0xc, R2 ;  /* 0x0000000c0b027825 */ /* 0x001fca00078e0002 */
[----:B----4-:R-:W-:Y:S04]  /*01c0*/  STG.E desc[UR4][R2.64], R13 ;  /* 0x0000000d02007986 */ /* 0x010fe8000c101904 */
[----:B-----5:R-:W-:Y:S04]  /*01d0*/  STG.E desc[UR4][R2.64+0x4], R15 ;  /* 0x0000040f02007986 */ /* 0x020fe8000c101904 */
[----:B------:R-:W-:Y:S01]  /*01e0*/  STG.E desc[UR4][R2.64+0x8], R17 ;  /* 0x0000081102007986 */ /* 0x000fe2000c101904 */
[----:B------:R-:W-:Y:S05]  /*01f0*/  EXIT ;  /* 0x000000000000794d */ /* 0x000fea0003800000 */
.L_x_0:
[----:B------:R-:W-:-:S00]  /*0200*/  BRA `(.L_x_0) ;  /* 0xfffffffc00fc7947 */ /* 0x000fc0000383ffff */
[----:B------:R-:W-:-:S00]  /*0210*/  NOP ;  /* 0x0000000000007918 */ /* 0x000fc00000000000 */
        /* <DEDUP_REMOVED lines=14> */
.L_x_2:


//--------------------- .text._ZN3cub18CUB_300001_SM_10006detail11EmptyKernelIvEEvv --------------------------
	.section	.text._ZN3cub18CUB_300001_SM_10006detail11EmptyKernelIvEEvv,"ax",@progbits
	.align	128
        .global         _ZN3cub18CUB_300001_SM_10006detail11EmptyKernelIvEEvv
        .type           _ZN3cub18CUB_300001_SM_10006detail11EmptyKernelIvEEvv,@function
        .size           _ZN3cub18CUB_300001_SM_10006detail11EmptyKernelIvEEvv,(.L_x_3 - _ZN3cub18CUB_300001_SM_10006detail11EmptyKernelIvEEvv)
        .other          _ZN3cub18CUB_300001_SM_10006detail11EmptyKernelIvEEvv,@"STO_CUDA_ENTRY STV_DEFAULT"
_ZN3cub18CUB_300001_SM_10006detail11EmptyKernelIvEEvv:
.text._ZN3cub18CUB_300001_SM_10006detail11EmptyKernelIvEEvv:
[----:B------:R-:W-:Y:S01]  /*0000*/  LDC R1, c[0x0][0x37c] ;  /* 0x0000df00ff017b82 */ /* 0x000fe20000000800 */
[----:B------:R-:W-:Y:S05]  /*0010*/  EXIT ;  /* 0x000000000000794d */ /* 0x000fea0003800000 */
.L_x_1:
        /* <DEDUP_REMOVED lines=14> */
.L_x_3:


//--------------------- .nv.shared.reserved.0     --------------------------
	.section	.nv.shared.reserved.0,"aw",@nobits
	.weak		__nv_reservedSMEM_offset_0_alias
	.size		__nv_reservedSMEM_offset_0_alias, 0, 64
	.other		__nv_reservedSMEM_offset_0_alias,@"STO_CUDA_RESERVED_SHARED STV_DEFAULT"
__nv_reservedSMEM_offset_0_alias:
	.zero		0
	.zero		64


//--------------------- .nv.global                --------------------------
	.section	.nv.global,"aw",@nobits
.nv.global:
	.type		_ZN34_INTERNAL_4bc6e895_4_k_cu_12db48a76thrust24THRUST_300001_SM_1000_NS3seqE,@object
	.size		_ZN34_INTERNAL_4bc6e895_4_k_cu_12db48a76thrust24THRUST_300001_SM_1000_NS3seqE,(_ZN34_INTERNAL_4bc6e895_4_k_cu_12db48a74cuda3std3__48in_placeE - _ZN34_INTERNAL_4bc6e895_4_k_cu_12db48a76thrust24THRUST_300001_SM_1000_NS3seqE)
_ZN34_INTERNAL_4bc6e895_4_k_cu_12db48a76thrust24THRUST_300001_SM_1000_NS3seqE:
	.zero		1
	.type		_ZN34_INTERNAL_4bc6e895_4_k_cu_12db48a74cuda3std3__48in_placeE,@object
	.size		_ZN34_INTERNAL_4bc6e895_4_k_cu_12db48a74cuda3std3__48in_placeE,(_ZN34_INTERNAL_4bc6e895_4_k_cu_12db48a74cuda3std6ranges3__45__cpo4sizeE - _ZN34_INTERNAL_4bc6e895_4_k_cu_12db48a74cuda3std3__48in_placeE)
_ZN34_INTERNAL_4bc6e895_4_k_cu_12db48a74cuda3std3__48in_placeE:
	.zero		1
	.type		_ZN34_INTERNAL_4bc6e895_4_k_cu_12db48a74cuda3std6ranges3__45__cpo4sizeE,@object
	.size		_ZN34_INTERNAL_4bc6e895_4_k_cu_12db48a74cuda3std6ranges3__45__cpo4sizeE,(_ZN34_INTERNAL_4bc6e895_4_k_cu_12db48a76thrust24THRUST_300001_SM_1000_NS12placeholders2_3E - _ZN34_INTERNAL_4bc6e895_4_k_cu_12db48a74cuda3std6ranges3__45__cpo4sizeE)
_ZN34_INTERNAL_4bc6e895_4_k_cu_12db48a74cuda3std6ranges3__45__cpo4sizeE:
	.zero		1
	.type		_ZN34_INTERNAL_4bc6e895_4_k_cu_12db48a76thrust24THRUST_300001_SM_1000_NS12placeholders2_3E,@object
	.size		_ZN34_INTERNAL_4bc6e895_4_k_cu_12db48a76thrust24THRUST_300001_SM_1000_NS12placeholders2_3E,(_ZN34_INTERNAL_4bc6e895_4_k_cu_12db48a74cuda3std3__45__cpo6cbeginE - _ZN34_INTERNAL_4bc6e895_4_k_cu_12db48a76thrust24THRUST_300001_SM_1000_NS12placeholders2_3E)
_ZN34_INTERNAL_4bc6e895_4_k_cu_12db48a76thrust24THRUST_300001_SM_1000_NS12placeholders2_3E:
	.zero		1
	.type		_ZN34_INTERNAL_4bc6e895_4_k_cu_12db48a74cuda3std3__45__cpo6cbeginE,@object
	.size		_ZN34_INTERNAL_4bc6e895_4_k_cu_12db48a74cuda3std3__45__cpo6cbeginE,(_ZN34_INTERNAL_4bc6e895_4_k_cu_12db48a74cuda3std6ranges3__45__cpo6cbeginE - _ZN34_INTERNAL_4bc6e895_4_k_cu_12db48a74cuda3std3__45__cpo6cbeginE)
_ZN34_INTERNAL_4bc6e895_4_k_cu_12db48a74cuda3std3__45__cpo6cbeginE:
	.zero		1
	.type		_ZN34_INTERNAL_4bc6e895_4_k_cu_12db48a74cuda3std6ranges3__45__cpo6cbeginE,@object
	.size		_ZN34_INTERNAL_4bc6e895_4_k_cu_12db48a74cuda3std6ranges3__45__cpo6cbeginE,(_ZN34_INTERNAL_4bc6e895_4_k_cu_12db48a76thrust24THRUST_300001_SM_1000_NS12placeholders2_7E - _ZN34_INTERNAL_4bc6e895_4_k_cu_12db48a74cuda3std6ranges3__45__cpo6cbeginE)
_ZN34_INTERNAL_4bc6e895_4_k_cu_12db48a74cuda3std6ranges3__45__cpo6cbeginE:
	.zero		1
	.type		_ZN34_INTERNAL_4bc6e895_4_k_cu_12db48a76thrust24THRUST_300001_SM_1000_NS12placeholders2_7E,@object
	.size		_ZN34_INTERNAL_4bc6e895_4_k_cu_12db48a76thrust24THRUST_300001_SM_1000_NS12placeholders2_7E,(_ZN34_INTERNAL_4bc6e895_4_k_cu_12db48a74cuda3std3__45__cpo7crbeginE - _ZN34_INTERNAL_4bc6e895_4_k_cu_12db48a76thrust24THRUST_300001_SM_1000_NS12placeholders2_7E)
_ZN34_INTERNAL_4bc6e895_4_k_cu_12db48a76thrust24THRUST_300001_SM_1000_NS12placeholders2_7E:
	.zero		1
	.type		_ZN34_INTERNAL_4bc6e895_4_k_cu_12db48a74cuda3std3__45__cpo7crbeginE,@object
	.size		_ZN34_INTERNAL_4bc6e895_4_k_cu_12db48a74cuda3std3__45__cpo7crbeginE,(_ZN34_INTERNAL_4bc6e895_4_k_cu_12db48a74cuda3std6ranges3__45__cpo4nextE - _ZN34_INTERNAL_4bc6e895_4_k_cu_12db48a74cuda3std3__45__cpo7crbeginE)
_ZN34_INTERNAL_4bc6e895_4_k_cu_12db48a74cuda3std3__45__cpo7crbeginE:
	.zero		1
	.type		_ZN34_INTERNAL_4bc6e895_4_k_cu_12db48a74cuda3std6ranges3__45__cpo4nextE,@object
	.size		_ZN34_INTERNAL_4bc6e895_4_k_cu_12db48a74cuda3std6ranges3__45__cpo4nextE,(_ZN34_INTERNAL_4bc6e895_4_k_cu_12db48a74cuda3std6ranges3__45__cpo4swapE - _ZN34_INTERNAL_4bc6e895_4_k_cu_12db48a74cuda3std6ranges3__45__cpo4nextE)
_ZN34_INTERNAL_4bc6e895_4_k_cu_12db48a74cuda3std6ranges3__45__cpo4nextE:
	.zero		1
	.type		_ZN34_INTERNAL_4bc6e895_4_k_cu_12db48a74cuda3std6ranges3__45__cpo4swapE,@object
	.size		_ZN34_INTERNAL_4bc6e895_4_k_cu_12db48a74cuda3std6ranges3__45__cpo4swapE,(_ZN34_INTERNAL_4bc6e895_4_k_cu_12db48a76thrust24THRUST_300001_SM_1000_NS8cuda_cub10par_nosyncE - _ZN34_INTERNAL_4bc6e895_4_k_cu_12db48a74cuda3std6ranges3__45__cpo4swapE)
_ZN34_INTERNAL_4bc6e895_4_k_cu_12db48a74cuda3std6ranges3__45__cpo4swapE:
	.zero		1
	.type		_ZN34_INTERNAL_4bc6e895_4_k_cu_12db48a76thrust24THRUST_300001_SM_1000_NS8cuda_cub10par_nosyncE,@object
	.size		_ZN34_INTERNAL_4bc6e895_4_k_cu_12db48a76thrust24THRUST_300001_SM_1000_NS8cuda_cub10par_nosyncE,(_ZN34_INTERNAL_4bc6e895_4_k_cu_12db48a76thrust24THRUST_300001_SM_1000_NS12placeholders2_9E - _ZN34_INTERNAL_4bc6e895_4_k_cu_12db48a76thrust24THRUST_300001_SM_1000_NS8cuda_cub10par_nosyncE)
_ZN34_INTERNAL_4bc6e895_4_k_cu_12db48a76thrust24THRUST_300001_SM_1000_NS8cuda_cub10par_nosyncE:
	.zero		1
	.type		_ZN34_INTERNAL_4bc6e895_4_k_cu_12db48a76thrust24THRUST_300001_SM_1000_NS12placeholders2_9E,@object
	.size		_ZN34_INTERNAL_4bc6e895_4_k_cu_12db48a76thrust24THRUST_300001_SM_1000_NS12placeholders2_9E,(_ZN34_INTERNAL_4bc6e895_4_k_cu_12db48a74cuda3std3__436_GLOBAL__N__4bc6e895_4_k_cu_12db48a76ignoreE - _ZN34_INTERNAL_4bc6e895_4_k_cu_12db48a76thrust24THRUST_300001_SM_1000_NS12placeholders2_9E)
_ZN34_INTERNAL_4bc6e895_4_k_cu_12db48a76thrust24THRUST_300001_SM_1000_NS12placeholders2_9E:
	.zero		1
	.type		_ZN34_INTERNAL_4bc6e895_4_k_cu_12db48a74cuda3std3__436_GLOBAL__N__4bc6e895_4_k_cu_12db48a76ignoreE,@object
	.size		_ZN34_INTERNAL_4bc6e895_4_k_cu_12db48a74cuda3std3__436_GLOBAL__N__4bc6e895_4_k_cu_12db48a76ignoreE,(_ZN34_INTERNAL_4bc6e895_4_k_cu_12db48a74cuda3std6ranges3__45__cpo4dataE - _ZN34_INTERNAL_4bc6e895_4_k_cu_12db48a74cuda3std3__436_GLOBAL__N__4bc6e895_4_k_cu_12db48a76ignoreE)
_ZN34_INTERNAL_4bc6e895_4_k_cu_12db48a74cuda3std3__436_GLOBAL__N__4bc6e895_4_k_cu_12db48a76ignoreE:
	.zero		1
	.type		_ZN34_INTERNAL_4bc6e895_4_k_cu_12db48a74cuda3std6ranges3__45__cpo4dataE,@object
	.size		_ZN34_INTERNAL_4bc6e895_4_k_cu_12db48a74cuda3std6ranges3__45__cpo4dataE,(_ZN34_INTERNAL_4bc6e895_4_k_cu_12db48a76thrust24THRUST_300001_SM_1000_NS12placeholders2_1E - _ZN34_INTERNAL_4bc6e895_4_k_cu_12db48a74cuda3std6ranges3__45__cpo4dataE)
_ZN34_INTERNAL_4bc6e895_4_k_cu_12db48a74cuda3std6ranges3__45__cpo4dataE:
	.zero		1
	.type		_ZN34_INTERNAL_4bc6e895_4_k_cu_12db48a76thrust24THRUST_300001_SM_1000_NS12placeholders2_1E,@object
	.size		_ZN34_INTERNAL_4bc6e895_4_k_cu_12db48a76thrust24THRUST_300001_SM_1000_NS12placeholders2_1E,(_ZN34_INTERNAL_4bc6e895_4_k_cu_12db48a74cuda3std3__45__cpo5beginE - _ZN34_INTERNAL_4bc6e895_4_k_cu_12db48a76thrust24THRUST_300001_SM_1000_NS12placeholders2_1E)
_ZN34_INTERNAL_4bc6e895_4_k_cu_12db48a76thrust24THRUST_300001_SM_1000_NS12placeholders2_1E:
	.zero		1
	.type		_ZN34_INTERNAL_4bc6e895_4_k_cu_12db48a74cuda3std3__45__cpo5beginE,@object
	.size		_ZN34_INTERNAL_4bc6e895_4_k_cu_12db48a74cuda3std3__45__cpo5beginE,(_ZN34_INTERNAL_4bc6e895_4_k_cu_12db48a74cuda3std6ranges3__45__cpo5beginE - _ZN34_INTERNAL_4bc6e895_4_k_cu_12db48a74cuda3std3__45__cpo5beginE)
_ZN34_INTERNAL_4bc6e895_4_k_cu_12db48a74cuda3std3__45__cpo5beginE:
	.zero		1
	.type		_ZN34_INTERNAL_4bc6e895_4_k_cu_12db48a74cuda3std6ranges3__45__cpo5beginE,@object
	.size		_ZN34_INTERNAL_4bc6e895_4_k_cu_12db48a74cuda3std6ranges3__45__cpo5beginE,(_ZN34_INTERNAL_4bc6e895_4_k_cu_12db48a76thrust24THRUST_300001_SM_1000_NS12placeholders2_5E - _ZN34_INTERNAL_4bc6e895_4_k_cu_12db48a74cuda3std6ranges3__45__cpo5beginE)
_ZN34_INTERNAL_4bc6e895_4_k_cu_12db48a74cuda3std6ranges3__45__cpo5beginE:
	.zero		1
	.type		_ZN34_INTERNAL_4bc6e895_4_k_cu_12db48a76thrust24THRUST_300001_SM_1000_NS12placeholders2_5E,@object
	.size		_ZN34_INTERNAL_4bc6e895_4_k_cu_12db48a76thrust24THRUST_300001_SM_1000_NS12placeholders2_5E,(_ZN34_INTERNAL_4bc6e895_4_k_cu_12db48a74cuda3std3__45__cpo6rbeginE - _ZN34_INTERNAL_4bc6e895_4_k_cu_12db48a76thrust24THRUST_300001_SM_1000_NS12placeholders2_5E)
_ZN34_INTERNAL_4bc6e895_4_k_cu_12db48a76thrust24THRUST_300001_SM_1000_NS12placeholders2_5E:
	.zero		1
	.type		_ZN34_INTERNAL_4bc6e895_4_k_cu_12db48a74cuda3std3__45__cpo6rbeginE,@object
	.size		_ZN34_INTERNAL_4bc6e895_4_k_cu_12db48a74cuda3std3__45__cpo6rbeginE,(_ZN34_INTERNAL_4bc6e895_4_k_cu_12db48a74cuda3std6ranges3__45__cpo7advanceE - _ZN34_INTERNAL_4bc6e895_4_k_cu_12db48a74cuda3std3__45__cpo6rbeginE)
_ZN34_INTERNAL_4bc6e895_4_k_cu_12db48a74cuda3std3__45__cpo6rbeginE:
	.zero		1
	.type		_ZN34_INTERNAL_4bc6e895_4_k_cu_12db48a74cuda3std6ranges3__45__cpo7advanceE,@object
	.size		_ZN34_INTERNAL_4bc6e895_4_k_cu_12db48a74cuda3std6ranges3__45__cpo7advanceE,(_ZN34_INTERNAL_4bc6e895_4_k_cu_12db48a74cuda3std3__47nulloptE - _ZN34_INTERNAL_4bc6e895_4_k_cu_12db48a74cuda3std6ranges3__45__cpo7advanceE)
_ZN34_INTERNAL_4bc6e895_4_k_cu_12db48a74cuda3std6ranges3__45__cpo7advanceE:
	.zero		1
	.type		_ZN34_INTERNAL_4bc6e895_4_k_cu_12db48a74cuda3std3__47nulloptE,@object
	.size		_ZN34_INTERNAL_4bc6e895_4_k_cu_12db48a74cuda3std3__47nulloptE,(_ZN34_INTERNAL_4bc6e895_4_k_cu_12db48a74cuda3std6ranges3__45__cpo8distanceE - _ZN34_INTERNAL_4bc6e895_4_k_cu_12db48a74cuda3std3__47nulloptE)
_ZN34_INTERNAL_4bc6e895_4_k_cu_12db48a74cuda3std3__47nulloptE:
	.zero		1
	.type		_ZN34_INTERNAL_4bc6e895_4_k_cu_12db48a74cuda3std6ranges3__45__cpo8distanceE,@object
	.size		_ZN34_INTERNAL_4bc6e895_4_k_cu_12db48a74cuda3std6ranges3__45__cpo8distanceE,(_ZN34_INTERNAL_4bc6e895_4_k_cu_12db48a76thrust24THRUST_300001_SM_1000_NS12placeholders3_10E - _ZN34_INTERNAL_4bc6e895_4_k_cu_12db48a74cuda3std6ranges3__45__cpo8distanceE)
_ZN34_INTERNAL_4bc6e895_4_k_cu_12db48a74cuda3std6ranges3__45__cpo8distanceE:
	.zero		1
	.type		_ZN34_INTERNAL_4bc6e895_4_k_cu_12db48a76thrust24THRUST_300001_SM_1000_NS12placeholders3_10E,@object
	.size		_ZN34_INTERNAL_4bc6e895_4_k_cu_12db48a76thrust24THRUST_300001_SM_1000_NS12placeholders3_10E,(_ZN34_INTERNAL_4bc6e895_4_k_cu_12db48a74cuda3std3__419piecewise_constructE - _ZN34_INTERNAL_4bc6e895_4_k_cu_12db48a76thrust24THRUST_300001_SM_1000_NS12placeholders3_10E)
_ZN34_INTERNAL_4bc6e895_4_k_cu_12db48a76thrust24THRUST_300001_SM_1000_NS12placeholders3_10E:
	.zero		1
	.type		_ZN34_INTERNAL_4bc6e895_4_k_cu_12db48a74cuda3std3__419piecewise_constructE,@object
	.size		_ZN34_INTERNAL_4bc6e895_4_k_cu_12db48a74cuda3std3__419piecewise_constructE,(_ZN34_INTERNAL_4bc6e895_4_k_cu_12db48a74cuda3std6ranges3__45__cpo5cdataE - _ZN34_INTERNAL_4bc6e895_4_k_cu_12db48a74cuda3std3__419piecewise_constructE)
_ZN34_INTERNAL_4bc6e895_4_k_cu_12db48a74cuda3std3__419piecewise_constructE:
	.zero		1
	.type		_ZN34_INTERNAL_4bc6e895_4_k_cu_12db48a74cuda3std6ranges3__45__cpo5cdataE,@object
	.size		_ZN34_INTERNAL_4bc6e895_4_k_cu_12db48a74cuda3std6ranges3__45__cpo5cdataE,(_ZN34_INTERNAL_4bc6e895_4_k_cu_12db48a76thrust24THRUST_300001_SM_1000_NS12placeholders2_2E - _ZN34_INTERNAL_4bc6e895_4_k_cu_12db48a74cuda3std6ranges3__45__cpo5cdataE)
_ZN34_INTERNAL_4bc6e895_4_k_cu_12db48a74cuda3std6ranges3__45__cpo5cdataE:
	.zero		1
	.type		_ZN34_INTERNAL_4bc6e895_4_k_cu_12db48a76thrust24THRUST_300001_SM_1000_NS12placeholders2_2E,@object
	.size		_ZN34_INTERNAL_4bc6e895_4_k_cu_12db48a76thrust24THRUST_300001_SM_1000_NS12placeholders2_2E,(_ZN34_INTERNAL_4bc6e895_4_k_cu_12db48a74cuda3std3__45__cpo3endE - _ZN34_INTERNAL_4bc6e895_4_k_cu_12db48a76thrust24THRUST_300001_SM_1000_NS12placeholders2_2E)
_ZN34_INTERNAL_4bc6e895_4_k_cu_12db48a76thrust24THRUST_300001_SM_1000_NS12placeholders2_2E:
	.zero		1
	.type		_ZN34_INTERNAL_4bc6e895_4_k_cu_12db48a74cuda3std3__45__cpo3endE,@object
	.size		_ZN34_INTERNAL_4bc6e895_4_k_cu_12db48a74cuda3std3__45__cpo3endE,(_ZN34_INTERNAL_4bc6e895_4_k_cu_12db48a74cuda3std6ranges3__45__cpo3endE - _ZN34_INTERNAL_4bc6e895_4_k_cu_12db48a74cuda3std3__45__cpo3endE)
_ZN34_INTERNAL_4bc6e895_4_k_cu_12db48a74cuda3std3__45__cpo3endE:
	.zero		1
	.type		_ZN34_INTERNAL_4bc6e895_4_k_cu_12db48a74cuda3std6ranges3__45__cpo3endE,@object
	.size		_ZN34_INTERNAL_4bc6e895_4_k_cu_12db48a74cuda3std6ranges3__45__cpo3endE,(_ZN34_INTERNAL_4bc6e895_4_k_cu_12db48a76thrust24THRUST_300001_SM_1000_NS12placeholders2_6E - _ZN34_INTERNAL_4bc6e895_4_k_cu_12db48a74cuda3std6ranges3__45__cpo3endE)
_ZN34_INTERNAL_4bc6e895_4_k_cu_12db48a74cuda3std6ranges3__45__cpo3endE:
	.zero		1
	.type		_ZN34_INTERNAL_4bc6e895_4_k_cu_12db48a76thrust24THRUST_300001_SM_1000_NS12placeholders2_6E,@object
	.size		_ZN34_INTERNAL_4bc6e895_4_k_cu_12db48a76thrust24THRUST_300001_SM_1000_NS12placeholders2_6E,(_ZN34_INTERNAL_4bc6e895_4_k_cu_12db48a74cuda3std3__45__cpo4rendE - _ZN34_INTERNAL_4bc6e895_4_k_cu_12db48a76thrust24THRUST_300001_SM_1000_NS12placeholders2_6E)
_ZN34_INTERNAL_4bc6e895_4_k_cu_12db48a76thrust24THRUST_300001_SM_1000_NS12placeholders2_6E:
	.zero		1
	.type		_ZN34_INTERNAL_4bc6e895_4_k_cu_12db48a74cuda3std3__45__cpo4rendE,@object
	.size		_ZN34_INTERNAL_4bc6e895_4_k_cu_12db48a74cuda3std3__45__cpo4rendE,(_ZN34_INTERNAL_4bc6e895_4_k_cu_12db48a74cuda3std6ranges3__45__cpo9iter_swapE - _ZN34_INTERNAL_4bc6e895_4_k_cu_12db48a74cuda3std3__45__cpo4rendE)
_ZN34_INTERNAL_4bc6e895_4_k_cu_12db48a74cuda3std3__45__cpo4rendE:
	.zero		1
	.type		_ZN34_INTERNAL_4bc6e895_4_k_cu_12db48a74cuda3std6ranges3__45__cpo9iter_swapE,@object
	.size		_ZN34_INTERNAL_4bc6e895_4_k_cu_12db48a74cuda3std6ranges3__45__cpo9iter_swapE,(_ZN34_INTERNAL_4bc6e895_4_k_cu_12db48a74cuda3std3__48unexpectE - _ZN34_INTERNAL_4bc6e895_4_k_cu_12db48a74cuda3std6ranges3__45__cpo9iter_swapE)
_ZN34_INTERNAL_4bc6e895_4_k_cu_12db48a74cuda3std6ranges3__45__cpo9iter_swapE:
	.zero		1
	.type		_ZN34_INTERNAL_4bc6e895_4_k_cu_12db48a74cuda3std3__48unexpectE,@object
	.size		_ZN34_INTERNAL_4bc6e895_4_k_cu_12db48a74cuda3std3__48unexpectE,(_ZN34_INTERNAL_4bc6e895_4_k_cu_12db48a76thrust24THRUST_300001_SM_1000_NS8cuda_cub3parE - _ZN34_INTERNAL_4bc6e895_4_k_cu_12db48a74cuda3std3__48unexpectE)
_ZN34_INTERNAL_4bc6e895_4_k_cu_12db48a74cuda3std3__48unexpectE:
	.zero		1
	.type		_ZN34_INTERNAL_4bc6e895_4_k_cu_12db48a76thrust24THRUST_300001_SM_1000_NS8cuda_cub3parE,@object
	.size		_ZN34_INTERNAL_4bc6e895_4_k_cu_12db48a76thrust24THRUST_300001_SM_1000_NS8cuda_cub3parE,(_ZN34_INTERNAL_4bc6e895_4_k_cu_12db48a76thrust24THRUST_300001_SM_1000_NS12placeholders2_4E - _ZN34_INTERNAL_4bc6e895_4_k_cu_12db48a76thrust24THRUST_300001_SM_1000_NS8cuda_cub3parE)
_ZN34_INTERNAL_4bc6e895_4_k_cu_12db48a76thrust24THRUST_300001_SM_1000_NS8cuda_cub3parE:
	.zero		1
	.type		_ZN34_INTERNAL_4bc6e895_4_k_cu_12db48a76thrust24THRUST_300001_SM_1000_NS12placeholders2_4E,@object
	.size		_ZN34_INTERNAL_4bc6e895_4_k_cu_12db48a76thrust24THRUST_300001_SM_1000_NS12placeholders2_4E,(_ZN34_INTERNAL_4bc6e895_4_k_cu_12db48a74cuda3std3__45__cpo4cendE - _ZN34_INTERNAL_4bc6e895_4_k_cu_12db48a76thrust24THRUST_300001_SM_1000_NS12placeholders2_4E)
_ZN34_INTERNAL_4bc6e895_4_k_cu_12db48a76thrust24THRUST_300001_SM_1000_NS12placeholders2_4E:
	.zero		1
	.type		_ZN34_INTERNAL_4bc6e895_4_k_cu_12db48a74cuda3std3__45__cpo4cendE,@object
	.size		_ZN34_INTERNAL_4bc6e895_4_k_cu_12db48a74cuda3std3__45__cpo4cendE,(_ZN34_INTERNAL_4bc6e895_4_k_cu_12db48a74cuda3std6ranges3__45__cpo4cendE - _ZN34_INTERNAL_4bc6e895_4_k_cu_12db48a74cuda3std3__45__cpo4cendE)
_ZN34_INTERNAL_4bc6e895_4_k_cu_12db48a74cuda3std3__45__cpo4cendE:
	.zero		1
	.type		_ZN34_INTERNAL_4bc6e895_4_k_cu_12db48a74cuda3std6ranges3__45__cpo4cendE,@object
	.size		_ZN34_INTERNAL_4bc6e895_4_k_cu_12db48a74cuda3std6ranges3__45__cpo4cendE,(_ZN34_INTERNAL_4bc6e895_4_k_cu_12db48a74cuda3std3__420unreachable_sentinelE - _ZN34_INTERNAL_4bc6e895_4_k_cu_12db48a74cuda3std6ranges3__45__cpo4cendE)
_ZN34_INTERNAL_4bc6e895_4_k_cu_12db48a74cuda3std6ranges3__45__cpo4cendE:
	.zero		1
	.type		_ZN34_INTERNAL_4bc6e895_4_k_cu_12db48a74cuda3std3__420unreachable_sentinelE,@object
	.size		_ZN34_INTERNAL_4bc6e895_4_k_cu_12db48a74cuda3std3__420unreachable_sentinelE,(_ZN34_INTERNAL_4bc6e895_4_k_cu_12db48a74cuda3std6ranges3__45__cpo5ssizeE - _ZN34_INTERNAL_4bc6e895_4_k_cu_12db48a74cuda3std3__420unreachable_sentinelE)
_ZN34_INTERNAL_4bc6e895_4_k_cu_12db48a74cuda3std3__420unreachable_sentinelE:
	.zero		1
	.type		_ZN34_INTERNAL_4bc6e895_4_k_cu_12db48a74cuda3std6ranges3__45__cpo5ssizeE,@object
	.size		_ZN34_INTERNAL_4bc6e895_4_k_cu_12db48a74cuda3std6ranges3__45__cpo5ssizeE,(_ZN34_INTERNAL_4bc6e895_4_k_cu_12db48a76thrust24THRUST_300001_SM_1000_NS12placeholders2_8E - _ZN34_INTERNAL_4bc6e895_4_k_cu_12db48a74cuda3std6ranges3__45__cpo5ssizeE)
_ZN34_INTERNAL_4bc6e895_4_k_cu_12db48a74cuda3std6ranges3__45__cpo5ssizeE:
	.zero		1
	.type		_ZN34_INTERNAL_4bc6e895_4_k_cu_12db48a76thrust24THRUST_300001_SM_1000_NS12placeholders2_8E,@object
	.size		_ZN34_INTERNAL_4bc6e895_4_k_cu_12db48a76thrust24THRUST_300001_SM_1000_NS12placeholders2_8E,(_ZN34_INTERNAL_4bc6e895_4_k_cu_12db48a74cuda3std3__45__cpo5crendE - _ZN34_INTERNAL_4bc6e895_4_k_cu_12db48a76thrust24THRUST_300001_SM_1000_NS12placeholders2_8E)
_ZN34_INTERNAL_4bc6e895_4_k_cu_12db48a76thrust24THRUST_300001_SM_1000_NS12placeholders2_8E:
	.zero		1
	.type		_ZN34_INTERNAL_4bc6e895_4_k_cu_12db48a74cuda3std3__45__cpo5crendE,@object
	.size		_ZN34_INTERNAL_4bc6e895_4_k_cu_12db48a74cuda3std3__45__cpo5crendE,(_ZN34_INTERNAL_4bc6e895_4_k_cu_12db48a74cuda3std6ranges3__45__cpo4prevE - _ZN34_INTERNAL_4bc6e895_4_k_cu_12db48a74cuda3std3__45__cpo5crendE)
_ZN34_INTERNAL_4bc6e895_4_k_cu_12db48a74cuda3std3__45__cpo5crendE:
	.zero		1
	.type		_ZN34_INTERNAL_4bc6e895_4_k_cu_12db48a74cuda3std6ranges3__45__cpo4prevE,@object
	.size		_ZN34_INTERNAL_4bc6e895_4_k_cu_12db48a74cuda3std6ranges3__45__cpo4prevE,(_ZN34_INTERNAL_4bc6e895_4_k_cu_12db48a74cuda3std6ranges3__45__cpo9iter_moveE - _ZN34_INTERNAL_4bc6e895_4_k_cu_12db48a74cuda3std6ranges3__45__cpo4prevE)
_ZN34_INTERNAL_4bc6e895_4_k_cu_12db48a74cuda3std6ranges3__45__cpo4prevE:
	.zero		1
	.type		_ZN34_INTERNAL_4bc6e895_4_k_cu_12db48a74cuda3std6ranges3__45__cpo9iter_moveE,@object
	.size		_ZN34_INTERNAL_4bc6e895_4_k_cu_12db48a74cuda3std6ranges3__45__cpo9iter_moveE,(_ZN34_INTERNAL_4bc6e895_4_k_cu_12db48a76thrust24THRUST_300001_SM_1000_NS6system6detail10sequential3seqE - _ZN34_INTERNAL_4bc6e895_4_k_cu_12db48a74cuda3std6ranges3__45__cpo9iter_moveE)
_ZN34_INTERNAL_4bc6e895_4_k_cu_12db48a74cuda3std6ranges3__45__cpo9iter_moveE:
	.zero		1
	.type		_ZN34_INTERNAL_4bc6e895_4_k_cu_12db48a76thrust24THRUST_300001_SM_1000_NS6system6detail10sequential3seqE,@object
	.size		_ZN34_INTERNAL_4bc6e895_4_k_cu_12db48a76thrust24THRUST_300001_SM_1000_NS6system6detail10sequential3seqE,(.L_31 - _ZN34_INTERNAL_4bc6e895_4_k_cu_12db48a76thrust24THRUST_300001_SM_1000_NS6system6detail10sequential3seqE)
_ZN34_INTERNAL_4bc6e895_4_k_cu_12db48a76thrust24THRUST_300001_SM_1000_NS6system6detail10sequential3seqE:
	.zero		1
.L_31:


//--------------------- .nv.constant0._ZN7megamol12protein_cuda12CountingSortEjPjS1_S1_P6float3S3_ --------------------------
	.section	.nv.constant0._ZN7megamol12protein_cuda12CountingSortEjPjS1_S1_P6float3S3_,"a",@progbits
	.sectionflags	@""
	.align	4
.nv.constant0._ZN7megamol12protein_cuda12CountingSortEjPjS1_S1_P6float3S3_:
	.zero		944


//--------------------- .nv.constant0._ZN3cub18CUB_300001_SM_10006detail11EmptyKernelIvEEvv --------------------------
	.section	.nv.constant0._ZN3cub18CUB_300001_SM_10006detail11EmptyKernelIvEEvv,"a",@progbits
	.sectionflags	@""
	.align	4
.nv.constant0._ZN3cub18CUB_300001_SM_10006detail11EmptyKernelIvEEvv:
	.zero		896


//--------------------- SYMBOLS --------------------------

	.type		.nv.reservedSmem.offset0,@object
	.size		.nv.reservedSmem.offset0,0x4
